//
// Generated by NVIDIA NVVM Compiler
//
// Compiler Build ID: CL-36424714
// Cuda compilation tools, release 13.0, V13.0.88
// Based on NVVM 20.0.0
//

.version 9.0
.target sm_100
.address_size 64

	// .globl	_Z5hellov
.extern .func  (.param .b32 func_retval0) vprintf
(
	.param .b64 vprintf_param_0,
	.param .b64 vprintf_param_1
)
;
.global .align 1 .b8 $str[39] = {72, 101, 108, 108, 111, 32, 119, 111, 114, 108, 100, 32, 102, 114, 111, 109, 32, 71, 80, 85, 44, 32, 116, 104, 114, 101, 97, 100, 32, 91, 37, 100, 44, 32, 37, 100, 93, 10};

.visible .entry _Z5hellov()
{
	.local .align 8 .b8 	__local_depot0[8];
	.reg .b64 	%SP;
	.reg .b64 	%SPL;
	.reg .b32 	%r<5>;
	.reg .b64 	%rd<5>;

	mov.u64 	%SPL, __local_depot0;
	cvta.local.u64 	%SP, %SPL;
	add.u64 	%rd1, %SP, 0;
	add.u64 	%rd2, %SPL, 0;
	mov.u32 	%r1, %ctaid.x;
	mov.u32 	%r2, %tid.x;
	st.local.v2.u32 	[%rd2], {%r1, %r2};
	mov.u64 	%rd3, $str;
	cvta.global.u64 	%rd4, %rd3;
	{ // callseq 0, 0
	.param .b64 param0;
	st.param.b64 	[param0], %rd4;
	.param .b64 param1;
	st.param.b64 	[param1], %rd1;
	.param .b32 retval0;
	call.uni (retval0), 
	vprintf, 
	(
	param0, 
	param1
	);
	ld.param.b32 	%r3, [retval0];
	} // callseq 0
	ret;

}


// ===== COMPILED SASS (sm_100) =====

	.target	sm_100

	.elftype	@"ET_EXEC"


//--------------------- .note.nv.tkinfo           --------------------------
	.section	.note.nv.tkinfo,"",@"SHT_NOTE"
	.sectionflags	@"SHF_NOTE_NV_TKINFO"
	.tkinfo
        /*0018*/ 	.word	0x00000002
        /*0030*/ 	.string	""
        /*0030*/ 	.string	"ptxas"
        /*0030*/ 	.string	"Cuda compilation tools, release 13.0, V13.0.88"
        /*0030*/ 	.string	"Build cuda_13.0.r13.0/compiler.36424714_0"
        /*0030*/ 	.string	"-arch sm_100 -m 64 "



//--------------------- .note.nv.cuinfo           --------------------------
	.section	.note.nv.cuinfo,"",@"SHT_NOTE"
	.sectionflags	@"SHF_NOTE_NV_CUINFO"
        /*0018*/ 	.short	0x0002
        /*001a*/ 	.short	0x0064
        /*001c*/ 	.short	0x0082
	.zero		2


//--------------------- .nv.info                  --------------------------
	.section	.nv.info,"",@"SHT_CUDA_INFO"
	.align	4


	//----- nvinfo : EIATTR_REGCOUNT
	.align		4
        /*0000*/ 	.byte	0x04, 0x2f
        /*0002*/ 	.short	(.L_2 - .L_1)
	.align		4
.L_1:
        /*0004*/ 	.word	index@(_Z5hellov)
        /*0008*/ 	.word	0x00000018


	//----- nvinfo : EIATTR_FRAME_SIZE
	.align		4
.L_2:
        /*000c*/ 	.byte	0x04, 0x11
        /*000e*/ 	.short	(.L_4 - .L_3)
	.align		4
.L_3:
        /*0010*/ 	.word	index@(_Z5hellov)
        /*0014*/ 	.word	0x00000008


	//----- nvinfo : EIATTR_MIN_STACK_SIZE
	.align		4
.L_4:
        /*0018*/ 	.byte	0x04, 0x12
        /*001a*/ 	.short	(.L_6 - .L_5)
	.align		4
.L_5:
        /*001c*/ 	.word	index@(_Z5hellov)
        /*0020*/ 	.word	0x00000008
.L_6:


//--------------------- .nv.compat                --------------------------
	.section	.nv.compat,"",@"SHT_CUDA_COMPAT_INFO"
	.align	4
        /*0000*/ 	.byte	0x02, 0x09, 0x00, 0x00, 0x02, 0x02, 0x01, 0x00, 0x02, 0x05, 0x05, 0x00, 0x03, 0x07, 0x01, 0x01
        /*0010*/ 	.byte	0x02, 0x03, 0x00, 0x00, 0x02, 0x06, 0x01, 0x00, 0x04, 0x0b, 0x08, 0x00, 0x09, 0x00, 0x00, 0x00
        /*0020*/ 	.byte	0x00, 0x00, 0x00, 0x00


//--------------------- .nv.info._Z5hellov        --------------------------
	.section	.nv.info._Z5hellov,"",@"SHT_CUDA_INFO"
	.sectionflags	@""
	.align	4


	//----- nvinfo : EIATTR_CUDA_API_VERSION
	.align		4
        /*0000*/ 	.byte	0x04, 0x37
        /*0002*/ 	.short	(.L_8 - .L_7)
.L_7:
        /*0004*/ 	.word	0x00000082


	//----- nvinfo : EIATTR_SPARSE_MMA_MASK
	.align		4
.L_8:
        /*0008*/ 	.byte	0x03, 0x50
        /*000a*/ 	.short	0x0000


	//----- nvinfo : EIATTR_MAXREG_COUNT
	.align		4
        /*000c*/ 	.byte	0x03, 0x1b
        /*000e*/ 	.short	0x00ff


	//----- nvinfo : EIATTR_EXTERNS
	.align		4
        /*0010*/ 	.byte	0x04, 0x0f
        /*0012*/ 	.short	(.L_10 - .L_9)


	//   ....[0]....
	.align		4
.L_9:
        /*0014*/ 	.word	index@(vprintf)


	//----- nvinfo : EIATTR_MERCURY_ISA_VERSION
	.align		4
.L_10:
        /*0018*/ 	.byte	0x03, 0x5f
        /*001a*/ 	.short	0x0101


	//----- nvinfo : EIATTR_VRC_CTA_INIT_COUNT
	.align		4
        /*001c*/ 	.byte	0x02, 0x4a
	.zero		1
	.zero		1


	//----- nvinfo : EIATTR_SYSCALL_OFFSETS
	.align		4
        /*0020*/ 	.byte	0x04, 0x46
        /*0022*/ 	.short	(.L_12 - .L_11)


	//   ....[0]....
.L_11:
        /*0024*/ 	.word	0x000000f0


	//----- nvinfo : EIATTR_EXIT_INSTR_OFFSETS
	.align		4
.L_12:
        /*0028*/ 	.byte	0x04, 0x1c
        /*002a*/ 	.short	(.L_14 - .L_13)


	//   ....[0]....
.L_13:
        /*002c*/ 	.word	0x00000100


	//----- nvinfo : EIATTR_SW_WAR
	.align		4
.L_14:
        /*0030*/ 	.byte	0x04, 0x36
        /*0032*/ 	.short	(.L_16 - .L_15)
.L_15:
        /*0034*/ 	.word	0x00000008
.L_16:


//--------------------- .nv.callgraph             --------------------------
	.section	.nv.callgraph,"",@"SHT_CUDA_CALLGRAPH"
	.align	4
	.sectionentsize	8
	.align		4
        /*0000*/ 	.word	0x00000000
	.align		4
        /*0004*/ 	.word	0xffffffff
	.align		4
        /*0008*/ 	.word	index@(_Z5hellov)
	.align		4
        /*000c*/ 	.word	index@(vprintf)
	.align		4
        /*0010*/ 	.word	0x00000000
	.align		4
        /*0014*/ 	.word	0xfffffffe
	.align		4
        /*0018*/ 	.word	0x00000000
	.align		4
        /*001c*/ 	.word	0xfffffffd
	.align		4
        /*0020*/ 	.word	0x00000000
	.align		4
        /*0024*/ 	.word	0xfffffffc


//--------------------- .nv.constant4             --------------------------
	.section	.nv.constant4,"a",@progbits
	.align	8
	.align		8
.nv.constant4:
        /*0000*/ 	.dword	vprintf
	.align		8
        /*0008*/ 	.dword	$str


//--------------------- .text._Z5hellov           --------------------------
	.section	.text._Z5hellov,"ax",@progbits
	.align	128
        .global         _Z5hellov
        .type           _Z5hellov,@function
        .size           _Z5hellov,(.L_x_2 - _Z5hellov)
        .other          _Z5hellov,@"STO_CUDA_ENTRY STV_DEFAULT"
_Z5hellov:
.text._Z5hellov:
[----:B------:R-:W0:Y:S01]  /*0000*/  LDC R1, c[0x0][0x37c] ;  /* 0x0000df00ff017b82 */ /* 0x000e220000000800 */
[----:B------:R-:W1:Y:S01]  /*0010*/  S2R R8, SR_CTAID.X ;  /* 0x0000000000087919 */ /* 0x000e620000002500 */
[----:B0-----:R-:W-:Y:S01]  /*0020*/  VIADD R1, R1, 0xfffffff8 ;  /* 0xfffffff801017836 */ /* 0x001fe20000000000 */
[----:B------:R-:W-:Y:S01]  /*0030*/  MOV R0, 0x0 ;  /* 0x0000000000007802 */ /* 0x000fe20000000f00 */
[----:B------:R-:W0:Y:S01]  /*0040*/  LDCU UR4, c[0x0][0x2f8] ;  /* 0x00005f00ff0477ac */ /* 0x000e220008000800 */
[----:B------:R-:W1:Y:S03]  /*0050*/  S2R R9, SR_TID.X ;  /* 0x0000000000097919 */ /* 0x000e660000002100 */
[----:B------:R2:W3:Y:S01]  /*0060*/  LDC.64 R2, c[0x4][R0] ;  /* 0x0100000000027b82 */ /* 0x0004e20000000a00 */
[----:B------:R-:W4:Y:S01]  /*0070*/  LDCU.64 UR6, c[0x4][0x8] ;  /* 0x01000100ff0677ac */ /* 0x000f220008000a00 */
[----:B------:R-:W5:Y:S01]  /*0080*/  LDCU UR5, c[0x0][0x2fc] ;  /* 0x00005f80ff0577ac */ /* 0x000f620008000800 */
[----:B0-----:R-:W-:Y:S01]  /*0090*/  IADD3 R6, P0, PT, R1, UR4, RZ ;  /* 0x0000000401067c10 */ /* 0x001fe2000ff1e0ff */
[----:B----4-:R-:W-:Y:S01]  /*00a0*/  IMAD.U32 R4, RZ, RZ, UR6 ;  /* 0x00000006ff047e24 */ /* 0x010fe2000f8e00ff */
[----:B------:R-:W-:-:S03]  /*00b0*/  MOV R5, UR7 ;  /* 0x0000000700057c02 */ /* 0x000fc60008000f00 */
[----:B-----5:R-:W-:Y:S01]  /*00c0*/  IMAD.X R7, RZ, RZ, UR5, P0 ;  /* 0x00000005ff077e24 */ /* 0x020fe200080e06ff */
[----:B-1----:R2:W-:Y:S07]  /*00d0*/  STL.64 [R1], R8 ;  /* 0x0000000801007387 */ /* 0x0025ee0000100a00 */
[----:B------:R-:W-:-:S07]  /*00e0*/  LEPC R20, `(.L_x_0) ;  /* 0x000000001014794e */ /* 0x000fce0000000000 */
[----:B--23--:R-:W-:Y:S05]  /*00f0*/  CALL.ABS.NOINC R2 ;  /* 0x0000000002007343 */ /* 0x00cfea0003c00000 */
.L_x_0:
[----:B------:R-:W-:Y:S05]  /*0100*/  EXIT ;  /* 0x000000000000794d */ /* 0x000fea0003800000 */
.L_x_1:
[----:B------:R-:W-:-:S00]  /*0110*/  BRA `(.L_x_1) ;  /* 0xfffffffc00fc7947 */ /* 0x000fc0000383ffff */
[----:B------:R-:W-:-:S00]  /*0120*/  NOP ;  /* 0x0000000000007918 */ /* 0x000fc00000000000 */
        /* <DEDUP_REMOVED lines=13> */
.L_x_2:


//--------------------- .nv.global.init           --------------------------
	.section	.nv.global.init,"aw",@progbits
.nv.global.init:
	.type		$str,@object
	.size		$str,(.L_0 - $str)
$str:
        /*0000*/ 	.byte	0x48, 0x65, 0x6c, 0x6c, 0x6f, 0x20, 0x77, 0x6f, 0x72, 0x6c, 0x64, 0x20, 0x66, 0x72, 0x6f, 0x6d
        /*0010*/ 	.byte	0x20, 0x47, 0x50, 0x55, 0x2c, 0x20, 0x74, 0x68, 0x72, 0x65, 0x61, 0x64, 0x20, 0x5b, 0x25, 0x64
        /*0020*/ 	.byte	0x2c, 0x20, 0x25, 0x64, 0x5d, 0x0a, 0x00
.L_0:


//--------------------- .nv.shared.reserved.0     --------------------------
	.section	.nv.shared.reserved.0,"aw",@nobits
	.weak		__nv_reservedSMEM_offset_0_alias
	.size		__nv_reservedSMEM_offset_0_alias, 0, 64
	.other		__nv_reservedSMEM_offset_0_alias,@"STO_CUDA_RESERVED_SHARED STV_DEFAULT"
__nv_reservedSMEM_offset_0_alias:
	.zero		0
	.zero		64


//--------------------- .nv.constant0._Z5hellov   --------------------------
	.section	.nv.constant0._Z5hellov,"a",@progbits
	.sectionflags	@""
	.align	4
.nv.constant0._Z5hellov:
	.zero		896


//--------------------- SYMBOLS --------------------------

	.type		.nv.reservedSmem.offset0,@object
	.size		.nv.reservedSmem.offset0,0x4
	.type		vprintf,@function
